//
// Generated by NVIDIA NVVM Compiler
//
// Compiler Build ID: CL-36424714
// Cuda compilation tools, release 13.0, V13.0.88
// Based on NVVM 20.0.0
//

.version 9.0
.target sm_100
.address_size 64

	// .globl	_Z10helloWorldPiS_i

.visible .entry _Z10helloWorldPiS_i(
	.param .u64 .ptr .align 1 _Z10helloWorldPiS_i_param_0,
	.param .u64 .ptr .align 1 _Z10helloWorldPiS_i_param_1,
	.param .u32 _Z10helloWorldPiS_i_param_2
)
{
	.reg .pred 	%p<2>;
	.reg .b32 	%r<6>;
	.reg .b64 	%rd<8>;

	ld.param.u64 	%rd1, [_Z10helloWorldPiS_i_param_0];
	ld.param.u64 	%rd2, [_Z10helloWorldPiS_i_param_1];
	ld.param.u32 	%r4, [_Z10helloWorldPiS_i_param_2];
	mov.u32 	%r1, %ctaid.x;
	mov.u32 	%r5, %ntid.x;
	mov.u32 	%r2, %tid.x;
	mad.lo.s32 	%r3, %r1, %r5, %r2;
	setp.ge.s32 	%p1, %r3, %r4;
	@%p1 bra 	$L__BB0_2;
	cvta.to.global.u64 	%rd3, %rd1;
	cvta.to.global.u64 	%rd4, %rd2;
	mul.wide.s32 	%rd5, %r3, 4;
	add.s64 	%rd6, %rd3, %rd5;
	st.global.u32 	[%rd6], %r2;
	add.s64 	%rd7, %rd4, %rd5;
	st.global.u32 	[%rd7], %r1;
$L__BB0_2:
	ret;

}


// ===== COMPILED SASS (sm_100) =====

	.target	sm_100

	.elftype	@"ET_EXEC"


//--------------------- .note.nv.tkinfo           --------------------------
	.section	.note.nv.tkinfo,"",@"SHT_NOTE"
	.sectionflags	@"SHF_NOTE_NV_TKINFO"
	.tkinfo
        /*0018*/ 	.word	0x00000002
        /*0030*/ 	.string	""
        /*0030*/ 	.string	"ptxas"
        /*0030*/ 	.string	"Cuda compilation tools, release 13.0, V13.0.88"
        /*0030*/ 	.string	"Build cuda_13.0.r13.0/compiler.36424714_0"
        /*0030*/ 	.string	"-arch sm_100 -m 64 "



//--------------------- .note.nv.cuinfo           --------------------------
	.section	.note.nv.cuinfo,"",@"SHT_NOTE"
	.sectionflags	@"SHF_NOTE_NV_CUINFO"
        /*0018*/ 	.short	0x0002
        /*001a*/ 	.short	0x0064
        /*001c*/ 	.short	0x0082
	.zero		2


//--------------------- .nv.info                  --------------------------
	.section	.nv.info,"",@"SHT_CUDA_INFO"
	.align	4


	//----- nvinfo : EIATTR_REGCOUNT
	.align		4
        /*0000*/ 	.byte	0x04, 0x2f
        /*0002*/ 	.short	(.L_1 - .L_0)
	.align		4
.L_0:
        /*0004*/ 	.word	index@(_Z10helloWorldPiS_i)
        /*0008*/ 	.word	0x0000000c


	//----- nvinfo : EIATTR_FRAME_SIZE
	.align		4
.L_1:
        /*000c*/ 	.byte	0x04, 0x11
        /*000e*/ 	.short	(.L_3 - .L_2)
	.align		4
.L_2:
        /*0010*/ 	.word	index@(_Z10helloWorldPiS_i)
        /*0014*/ 	.word	0x00000000


	//----- nvinfo : EIATTR_MIN_STACK_SIZE
	.align		4
.L_3:
        /*0018*/ 	.byte	0x04, 0x12
        /*001a*/ 	.short	(.L_5 - .L_4)
	.align		4
.L_4:
        /*001c*/ 	.word	index@(_Z10helloWorldPiS_i)
        /*0020*/ 	.word	0x00000000
.L_5:


//--------------------- .nv.compat                --------------------------
	.section	.nv.compat,"",@"SHT_CUDA_COMPAT_INFO"
	.align	4
        /*0000*/ 	.byte	0x02, 0x09, 0x00, 0x00, 0x02, 0x02, 0x01, 0x00, 0x02, 0x05, 0x05, 0x00, 0x03, 0x07, 0x01, 0x01
        /*0010*/ 	.byte	0x02, 0x03, 0x00, 0x00, 0x02, 0x06, 0x01, 0x00, 0x04, 0x0b, 0x08, 0x00, 0x09, 0x00, 0x00, 0x00
        /*0020*/ 	.byte	0x00, 0x00, 0x00, 0x00


//--------------------- .nv.info._Z10helloWorldPiS_i --------------------------
	.section	.nv.info._Z10helloWorldPiS_i,"",@"SHT_CUDA_INFO"
	.sectionflags	@""
	.align	4


	//----- nvinfo : EIATTR_CUDA_API_VERSION
	.align		4
        /*0000*/ 	.byte	0x04, 0x37
        /*0002*/ 	.short	(.L_7 - .L_6)
.L_6:
        /*0004*/ 	.word	0x00000082


	//----- nvinfo : EIATTR_KPARAM_INFO
	.align		4
.L_7:
        /*0008*/ 	.byte	0x04, 0x17
        /*000a*/ 	.short	(.L_9 - .L_8)
.L_8:
        /*000c*/ 	.word	0x00000000
        /*0010*/ 	.short	0x0002
        /*0012*/ 	.short	0x0010
        /*0014*/ 	.byte	0x00, 0xf0, 0x11, 0x00


	//----- nvinfo : EIATTR_KPARAM_INFO
	.align		4
.L_9:
        /*0018*/ 	.byte	0x04, 0x17
        /*001a*/ 	.short	(.L_11 - .L_10)
.L_10:
        /*001c*/ 	.word	0x00000000
        /*0020*/ 	.short	0x0001
        /*0022*/ 	.short	0x0008
        /*0024*/ 	.byte	0x00, 0xf5, 0x21, 0x00


	//----- nvinfo : EIATTR_KPARAM_INFO
	.align		4
.L_11:
        /*0028*/ 	.byte	0x04, 0x17
        /*002a*/ 	.short	(.L_13 - .L_12)
.L_12:
        /*002c*/ 	.word	0x00000000
        /*0030*/ 	.short	0x0000
        /*0032*/ 	.short	0x0000
        /*0034*/ 	.byte	0x00, 0xf5, 0x21, 0x00


	//----- nvinfo : EIATTR_SPARSE_MMA_MASK
	.align		4
.L_13:
        /*0038*/ 	.byte	0x03, 0x50
        /*003a*/ 	.short	0x0000


	//----- nvinfo : EIATTR_MAXREG_COUNT
	.align		4
        /*003c*/ 	.byte	0x03, 0x1b
        /*003e*/ 	.short	0x00ff


	//----- nvinfo : EIATTR_MERCURY_ISA_VERSION
	.align		4
        /*0040*/ 	.byte	0x03, 0x5f
        /*0042*/ 	.short	0x0101


	//----- nvinfo : EIATTR_VRC_CTA_INIT_COUNT
	.align		4
        /*0044*/ 	.byte	0x02, 0x4a
	.zero		1
	.zero		1


	//----- nvinfo : EIATTR_EXIT_INSTR_OFFSETS
	.align		4
        /*0048*/ 	.byte	0x04, 0x1c
        /*004a*/ 	.short	(.L_15 - .L_14)


	//   ....[0]....
.L_14:
        /*004c*/ 	.word	0x00000070


	//   ....[1]....
        /*0050*/ 	.word	0x000000f0


	//----- nvinfo : EIATTR_CBANK_PARAM_SIZE
	.align		4
.L_15:
        /*0054*/ 	.byte	0x03, 0x19
        /*0056*/ 	.short	0x0014


	//----- nvinfo : EIATTR_PARAM_CBANK
	.align		4
        /*0058*/ 	.byte	0x04, 0x0a
        /*005a*/ 	.short	(.L_17 - .L_16)
	.align		4
.L_16:
        /*005c*/ 	.word	index@(.nv.constant0._Z10helloWorldPiS_i)
        /*0060*/ 	.short	0x0380
        /*0062*/ 	.short	0x0014


	//----- nvinfo : EIATTR_SW_WAR
	.align		4
.L_17:
        /*0064*/ 	.byte	0x04, 0x36
        /*0066*/ 	.short	(.L_19 - .L_18)
.L_18:
        /*0068*/ 	.word	0x00000008
.L_19:


//--------------------- .nv.callgraph             --------------------------
	.section	.nv.callgraph,"",@"SHT_CUDA_CALLGRAPH"
	.align	4
	.sectionentsize	8
	.align		4
        /*0000*/ 	.word	0x00000000
	.align		4
        /*0004*/ 	.word	0xffffffff
	.align		4
        /*0008*/ 	.word	0x00000000
	.align		4
        /*000c*/ 	.word	0xfffffffe
	.align		4
        /*0010*/ 	.word	0x00000000
	.align		4
        /*0014*/ 	.word	0xfffffffd
	.align		4
        /*0018*/ 	.word	0x00000000
	.align		4
        /*001c*/ 	.word	0xfffffffc


//--------------------- .text._Z10helloWorldPiS_i --------------------------
	.section	.text._Z10helloWorldPiS_i,"ax",@progbits
	.align	128
        .global         _Z10helloWorldPiS_i
        .type           _Z10helloWorldPiS_i,@function
        .size           _Z10helloWorldPiS_i,(.L_x_1 - _Z10helloWorldPiS_i)
        .other          _Z10helloWorldPiS_i,@"STO_CUDA_ENTRY STV_DEFAULT"
_Z10helloWorldPiS_i:
.text._Z10helloWorldPiS_i:
[----:B------:R-:W-:Y:S01]  /*0000*/  LDC R1, c[0x0][0x37c] ;  /* 0x0000df00ff017b82 */ /* 0x000fe20000000800 */
[----:B------:R-:W0:Y:S01]  /*0010*/  S2R R9, SR_CTAID.X ;  /* 0x0000000000097919 */ /* 0x000e220000002500 */
[----:B------:R-:W0:Y:S01]  /*0020*/  LDCU UR4, c[0x0][0x360] ;  /* 0x00006c00ff0477ac */ /* 0x000e220008000800 */
[----:B------:R-:W0:Y:S01]  /*0030*/  S2R R0, SR_TID.X ;  /* 0x0000000000007919 */ /* 0x000e220000002100 */
[----:B------:R-:W1:Y:S01]  /*0040*/  LDCU UR5, c[0x0][0x390] ;  /* 0x00007200ff0577ac */ /* 0x000e620008000800 */
[----:B0-----:R-:W-:-:S05]  /*0050*/  IMAD R7, R9, UR4, R0 ;  /* 0x0000000409077c24 */ /* 0x001fca000f8e0200 */
[----:B-1----:R-:W-:-:S13]  /*0060*/  ISETP.GE.AND P0, PT, R7, UR5, PT ;  /* 0x0000000507007c0c */ /* 0x002fda000bf06270 */
[----:B------:R-:W-:Y:S05]  /*0070*/  @P0 EXIT ;  /* 0x000000000000094d */ /* 0x000fea0003800000 */
[----:B------:R-:W0:Y:S01]  /*0080*/  LDC.64 R2, c[0x0][0x380] ;  /* 0x0000e000ff027b82 */ /* 0x000e220000000a00 */
[----:B------:R-:W1:Y:S07]  /*0090*/  LDCU.64 UR4, c[0x0][0x358] ;  /* 0x00006b00ff0477ac */ /* 0x000e6e0008000a00 */
[----:B------:R-:W2:Y:S01]  /*00a0*/  LDC.64 R4, c[0x0][0x388] ;  /* 0x0000e200ff047b82 */ /* 0x000ea20000000a00 */
[----:B0-----:R-:W-:-:S05]  /*00b0*/  IMAD.WIDE R2, R7, 0x4, R2 ;  /* 0x0000000407027825 */ /* 0x001fca00078e0202 */
[----:B-1----:R-:W-:Y:S01]  /*00c0*/  STG.E desc[UR4][R2.64], R0 ;  /* 0x0000000002007986 */ /* 0x002fe2000c101904 */
[----:B--2---:R-:W-:-:S05]  /*00d0*/  IMAD.WIDE R4, R7, 0x4, R4 ;  /* 0x0000000407047825 */ /* 0x004fca00078e0204 */
[----:B------:R-:W-:Y:S01]  /*00e0*/  STG.E desc[UR4][R4.64], R9 ;  /* 0x0000000904007986 */ /* 0x000fe2000c101904 */
[----:B------:R-:W-:Y:S05]  /*00f0*/  EXIT ;  /* 0x000000000000794d */ /* 0x000fea0003800000 */
.L_x_0:
[----:B------:R-:W-:-:S00]  /*0100*/  BRA `(.L_x_0) ;  /* 0xfffffffc00fc7947 */ /* 0x000fc0000383ffff */
[----:B------:R-:W-:-:S00]  /*0110*/  NOP ;  /* 0x0000000000007918 */ /* 0x000fc00000000000 */
        /* <DEDUP_REMOVED lines=14> */
.L_x_1:


//--------------------- .nv.shared.reserved.0     --------------------------
	.section	.nv.shared.reserved.0,"aw",@nobits
	.weak		__nv_reservedSMEM_offset_0_alias
	.size		__nv_reservedSMEM_offset_0_alias, 0, 64
	.other		__nv_reservedSMEM_offset_0_alias,@"STO_CUDA_RESERVED_SHARED STV_DEFAULT"
__nv_reservedSMEM_offset_0_alias:
	.zero		0
	.zero		64


//--------------------- .nv.constant0._Z10helloWorldPiS_i --------------------------
	.section	.nv.constant0._Z10helloWorldPiS_i,"a",@progbits
	.sectionflags	@""
	.align	4
.nv.constant0._Z10helloWorldPiS_i:
	.zero		916


//--------------------- SYMBOLS --------------------------

	.type		.nv.reservedSmem.offset0,@object
	.size		.nv.reservedSmem.offset0,0x4
